//
// Generated by NVIDIA NVVM Compiler
//
// Compiler Build ID: CL-36424714
// Cuda compilation tools, release 13.0, V13.0.88
// Based on NVVM 20.0.0
//

.version 9.0
.target sm_100
.address_size 64

	// .globl	_Z18vec_red_add_atomicPKfPfi
.extern .shared .align 16 .b8 sdata[];

.visible .entry _Z18vec_red_add_atomicPKfPfi(
	.param .u64 .ptr .align 1 _Z18vec_red_add_atomicPKfPfi_param_0,
	.param .u64 .ptr .align 1 _Z18vec_red_add_atomicPKfPfi_param_1,
	.param .u32 _Z18vec_red_add_atomicPKfPfi_param_2
)
{
	.reg .pred 	%p<3>;
	.reg .b32 	%r<11>;
	.reg .b32 	%f<3>;
	.reg .b64 	%rd<7>;

	ld.param.u64 	%rd3, [_Z18vec_red_add_atomicPKfPfi_param_0];
	ld.param.u64 	%rd4, [_Z18vec_red_add_atomicPKfPfi_param_1];
	ld.param.u32 	%r6, [_Z18vec_red_add_atomicPKfPfi_param_2];
	mov.u32 	%r1, %ntid.x;
	mov.u32 	%r7, %ctaid.x;
	mov.u32 	%r8, %tid.x;
	mad.lo.s32 	%r10, %r1, %r7, %r8;
	setp.ge.s32 	%p1, %r10, %r6;
	@%p1 bra 	$L__BB0_3;
	mov.u32 	%r9, %nctaid.x;
	mul.lo.s32 	%r3, %r1, %r9;
	cvta.to.global.u64 	%rd1, %rd3;
	cvta.to.global.u64 	%rd2, %rd4;
$L__BB0_2:
	mul.wide.s32 	%rd5, %r10, 4;
	add.s64 	%rd6, %rd1, %rd5;
	ld.global.nc.f32 	%f1, [%rd6];
	atom.global.add.f32 	%f2, [%rd2], %f1;
	add.s32 	%r10, %r10, %r3;
	setp.lt.s32 	%p2, %r10, %r6;
	@%p2 bra 	$L__BB0_2;
$L__BB0_3:
	ret;

}
	// .globl	_Z24vec_red_add_block_serialPKfPfi
.visible .entry _Z24vec_red_add_block_serialPKfPfi(
	.param .u64 .ptr .align 1 _Z24vec_red_add_block_serialPKfPfi_param_0,
	.param .u64 .ptr .align 1 _Z24vec_red_add_block_serialPKfPfi_param_1,
	.param .u32 _Z24vec_red_add_block_serialPKfPfi_param_2
)
{
	.reg .pred 	%p<12>;
	.reg .b32 	%r<53>;
	.reg .b32 	%f<91>;
	.reg .b64 	%rd<7>;

	ld.param.u64 	%rd2, [_Z24vec_red_add_block_serialPKfPfi_param_0];
	ld.param.u64 	%rd3, [_Z24vec_red_add_block_serialPKfPfi_param_1];
	ld.param.u32 	%r27, [_Z24vec_red_add_block_serialPKfPfi_param_2];
	mov.u32 	%r1, %ntid.x;
	mov.u32 	%r28, %ctaid.x;
	mov.u32 	%r2, %tid.x;
	mad.lo.s32 	%r45, %r1, %r28, %r2;
	setp.ge.s32 	%p1, %r45, %r27;
	mov.f32 	%f81, 0f00000000;
	@%p1 bra 	$L__BB1_3;
	mov.u32 	%r29, %nctaid.x;
	mul.lo.s32 	%r4, %r1, %r29;
	cvta.to.global.u64 	%rd1, %rd2;
	mov.f32 	%f81, 0f00000000;
$L__BB1_2:
	mul.wide.s32 	%rd4, %r45, 4;
	add.s64 	%rd5, %rd1, %rd4;
	ld.global.nc.f32 	%f19, [%rd5];
	add.f32 	%f81, %f81, %f19;
	add.s32 	%r45, %r45, %r4;
	setp.lt.s32 	%p2, %r45, %r27;
	@%p2 bra 	$L__BB1_2;
$L__BB1_3:
	shl.b32 	%r30, %r2, 2;
	mov.u32 	%r31, sdata;
	add.s32 	%r32, %r31, %r30;
	st.shared.f32 	[%r32], %f81;
	bar.sync 	0;
	setp.ne.s32 	%p3, %r2, 0;
	@%p3 bra 	$L__BB1_17;
	and.b32  	%r7, %r1, 15;
	setp.lt.u32 	%p4, %r1, 16;
	mov.f32 	%f90, 0f00000000;
	mov.b32 	%r49, 0;
	@%p4 bra 	$L__BB1_7;
	and.b32  	%r49, %r1, 2032;
	add.s32 	%r46, %r31, 32;
	and.b32  	%r36, %r1, -16;
	neg.s32 	%r47, %r36;
	mov.f32 	%f90, 0f00000000;
$L__BB1_6:
	.pragma "nounroll";
	ld.shared.v4.f32 	{%f23, %f24, %f25, %f26}, [%r46+-32];
	add.f32 	%f27, %f90, %f23;
	add.f32 	%f28, %f27, %f24;
	add.f32 	%f29, %f28, %f25;
	add.f32 	%f30, %f29, %f26;
	ld.shared.v4.f32 	{%f31, %f32, %f33, %f34}, [%r46+-16];
	add.f32 	%f35, %f30, %f31;
	add.f32 	%f36, %f35, %f32;
	add.f32 	%f37, %f36, %f33;
	add.f32 	%f38, %f37, %f34;
	ld.shared.v4.f32 	{%f39, %f40, %f41, %f42}, [%r46];
	add.f32 	%f43, %f38, %f39;
	add.f32 	%f44, %f43, %f40;
	add.f32 	%f45, %f44, %f41;
	add.f32 	%f46, %f45, %f42;
	ld.shared.v4.f32 	{%f47, %f48, %f49, %f50}, [%r46+16];
	add.f32 	%f51, %f46, %f47;
	add.f32 	%f52, %f51, %f48;
	add.f32 	%f53, %f52, %f49;
	add.f32 	%f90, %f53, %f50;
	add.s32 	%r47, %r47, 16;
	add.s32 	%r46, %r46, 64;
	setp.ne.s32 	%p5, %r47, 0;
	@%p5 bra 	$L__BB1_6;
$L__BB1_7:
	setp.eq.s32 	%p6, %r7, 0;
	@%p6 bra 	$L__BB1_16;
	and.b32  	%r15, %r1, 7;
	setp.lt.u32 	%p7, %r7, 8;
	@%p7 bra 	$L__BB1_10;
	shl.b32 	%r37, %r49, 2;
	add.s32 	%r39, %r31, %r37;
	ld.shared.f32 	%f55, [%r39];
	add.f32 	%f56, %f90, %f55;
	ld.shared.f32 	%f57, [%r39+4];
	add.f32 	%f58, %f56, %f57;
	ld.shared.f32 	%f59, [%r39+8];
	add.f32 	%f60, %f58, %f59;
	ld.shared.f32 	%f61, [%r39+12];
	add.f32 	%f62, %f60, %f61;
	ld.shared.f32 	%f63, [%r39+16];
	add.f32 	%f64, %f62, %f63;
	ld.shared.f32 	%f65, [%r39+20];
	add.f32 	%f66, %f64, %f65;
	ld.shared.f32 	%f67, [%r39+24];
	add.f32 	%f68, %f66, %f67;
	ld.shared.f32 	%f69, [%r39+28];
	add.f32 	%f90, %f68, %f69;
	add.s32 	%r49, %r49, 8;
$L__BB1_10:
	setp.eq.s32 	%p8, %r15, 0;
	@%p8 bra 	$L__BB1_16;
	and.b32  	%r18, %r1, 3;
	setp.lt.u32 	%p9, %r15, 4;
	@%p9 bra 	$L__BB1_13;
	shl.b32 	%r40, %r49, 2;
	add.s32 	%r42, %r31, %r40;
	ld.shared.f32 	%f71, [%r42];
	add.f32 	%f72, %f90, %f71;
	ld.shared.f32 	%f73, [%r42+4];
	add.f32 	%f74, %f72, %f73;
	ld.shared.f32 	%f75, [%r42+8];
	add.f32 	%f76, %f74, %f75;
	ld.shared.f32 	%f77, [%r42+12];
	add.f32 	%f90, %f76, %f77;
	add.s32 	%r49, %r49, 4;
$L__BB1_13:
	setp.eq.s32 	%p10, %r18, 0;
	@%p10 bra 	$L__BB1_16;
	shl.b32 	%r43, %r49, 2;
	add.s32 	%r52, %r31, %r43;
	neg.s32 	%r51, %r18;
$L__BB1_15:
	.pragma "nounroll";
	ld.shared.f32 	%f78, [%r52];
	add.f32 	%f90, %f90, %f78;
	add.s32 	%r52, %r52, 4;
	add.s32 	%r51, %r51, 1;
	setp.ne.s32 	%p11, %r51, 0;
	@%p11 bra 	$L__BB1_15;
$L__BB1_16:
	cvta.to.global.u64 	%rd6, %rd3;
	atom.global.add.f32 	%f79, [%rd6], %f90;
$L__BB1_17:
	ret;

}
	// .globl	_Z22vec_red_add_block_treePKfPfi
.visible .entry _Z22vec_red_add_block_treePKfPfi(
	.param .u64 .ptr .align 1 _Z22vec_red_add_block_treePKfPfi_param_0,
	.param .u64 .ptr .align 1 _Z22vec_red_add_block_treePKfPfi_param_1,
	.param .u32 _Z22vec_red_add_block_treePKfPfi_param_2
)
{
	.reg .pred 	%p<7>;
	.reg .b32 	%r<19>;
	.reg .b32 	%f<14>;
	.reg .b64 	%rd<7>;

	ld.param.u64 	%rd2, [_Z22vec_red_add_block_treePKfPfi_param_0];
	ld.param.u64 	%rd3, [_Z22vec_red_add_block_treePKfPfi_param_1];
	ld.param.u32 	%r10, [_Z22vec_red_add_block_treePKfPfi_param_2];
	mov.u32 	%r18, %ntid.x;
	mov.u32 	%r11, %ctaid.x;
	mov.u32 	%r2, %tid.x;
	mad.lo.s32 	%r17, %r18, %r11, %r2;
	setp.ge.s32 	%p1, %r17, %r10;
	mov.f32 	%f13, 0f00000000;
	@%p1 bra 	$L__BB2_3;
	mov.u32 	%r12, %nctaid.x;
	mul.lo.s32 	%r4, %r18, %r12;
	cvta.to.global.u64 	%rd1, %rd2;
	mov.f32 	%f13, 0f00000000;
$L__BB2_2:
	mul.wide.s32 	%rd4, %r17, 4;
	add.s64 	%rd5, %rd1, %rd4;
	ld.global.nc.f32 	%f6, [%rd5];
	add.f32 	%f13, %f13, %f6;
	add.s32 	%r17, %r17, %r4;
	setp.lt.s32 	%p2, %r17, %r10;
	@%p2 bra 	$L__BB2_2;
$L__BB2_3:
	shl.b32 	%r13, %r2, 2;
	mov.u32 	%r14, sdata;
	add.s32 	%r7, %r14, %r13;
	st.shared.f32 	[%r7], %f13;
	bar.sync 	0;
	setp.lt.u32 	%p3, %r18, 2;
	@%p3 bra 	$L__BB2_7;
$L__BB2_4:
	shr.u32 	%r9, %r18, 1;
	setp.ge.u32 	%p4, %r2, %r9;
	@%p4 bra 	$L__BB2_6;
	shl.b32 	%r15, %r9, 2;
	add.s32 	%r16, %r7, %r15;
	ld.shared.f32 	%f7, [%r16];
	ld.shared.f32 	%f8, [%r7];
	add.f32 	%f9, %f7, %f8;
	st.shared.f32 	[%r7], %f9;
$L__BB2_6:
	bar.sync 	0;
	setp.gt.u32 	%p5, %r18, 3;
	mov.u32 	%r18, %r9;
	@%p5 bra 	$L__BB2_4;
$L__BB2_7:
	setp.ne.s32 	%p6, %r2, 0;
	@%p6 bra 	$L__BB2_9;
	ld.shared.f32 	%f10, [sdata];
	cvta.to.global.u64 	%rd6, %rd3;
	atom.global.add.f32 	%f11, [%rd6], %f10;
$L__BB2_9:
	ret;

}


// ===== COMPILED SASS (sm_100) =====

	.target	sm_100

	.elftype	@"ET_EXEC"


//--------------------- .note.nv.tkinfo           --------------------------
	.section	.note.nv.tkinfo,"",@"SHT_NOTE"
	.sectionflags	@"SHF_NOTE_NV_TKINFO"
	.tkinfo
        /*0018*/ 	.word	0x00000002
        /*0030*/ 	.string	""
        /*0030*/ 	.string	"ptxas"
        /*0030*/ 	.string	"Cuda compilation tools, release 13.0, V13.0.88"
        /*0030*/ 	.string	"Build cuda_13.0.r13.0/compiler.36424714_0"
        /*0030*/ 	.string	"-arch sm_100 -m 64 "



//--------------------- .note.nv.cuinfo           --------------------------
	.section	.note.nv.cuinfo,"",@"SHT_NOTE"
	.sectionflags	@"SHF_NOTE_NV_CUINFO"
        /*0018*/ 	.short	0x0002
        /*001a*/ 	.short	0x0064
        /*001c*/ 	.short	0x0082
	.zero		2


//--------------------- .nv.info                  --------------------------
	.section	.nv.info,"",@"SHT_CUDA_INFO"
	.align	4


	//----- nvinfo : EIATTR_REGCOUNT
	.align		4
        /*0000*/ 	.byte	0x04, 0x2f
        /*0002*/ 	.short	(.L_1 - .L_0)
	.align		4
.L_0:
        /*0004*/ 	.word	index@(_Z18vec_red_add_atomicPKfPfi)
        /*0008*/ 	.word	0x0000000a


	//----- nvinfo : EIATTR_FRAME_SIZE
	.align		4
.L_1:
        /*000c*/ 	.byte	0x04, 0x11
        /*000e*/ 	.short	(.L_3 - .L_2)
	.align		4
.L_2:
        /*0010*/ 	.word	index@(_Z18vec_red_add_atomicPKfPfi)
        /*0014*/ 	.word	0x00000000


	//----- nvinfo : EIATTR_REGCOUNT
	.align		4
.L_3:
        /*0018*/ 	.byte	0x04, 0x2f
        /*001a*/ 	.short	(.L_5 - .L_4)
	.align		4
.L_4:
        /*001c*/ 	.word	index@(_Z24vec_red_add_block_serialPKfPfi)
        /*0020*/ 	.word	0x00000016


	//----- nvinfo : EIATTR_FRAME_SIZE
	.align		4
.L_5:
        /*0024*/ 	.byte	0x04, 0x11
        /*0026*/ 	.short	(.L_7 - .L_6)
	.align		4
.L_6:
        /*0028*/ 	.word	index@(_Z24vec_red_add_block_serialPKfPfi)
        /*002c*/ 	.word	0x00000000


	//----- nvinfo : EIATTR_REGCOUNT
	.align		4
.L_7:
        /*0030*/ 	.byte	0x04, 0x2f
        /*0032*/ 	.short	(.L_9 - .L_8)
	.align		4
.L_8:
        /*0034*/ 	.word	index@(_Z22vec_red_add_block_treePKfPfi)
        /*0038*/ 	.word	0x0000000e


	//----- nvinfo : EIATTR_FRAME_SIZE
	.align		4
.L_9:
        /*003c*/ 	.byte	0x04, 0x11
        /*003e*/ 	.short	(.L_11 - .L_10)
	.align		4
.L_10:
        /*0040*/ 	.word	index@(_Z22vec_red_add_block_treePKfPfi)
        /*0044*/ 	.word	0x00000000


	//----- nvinfo : EIATTR_MIN_STACK_SIZE
	.align		4
.L_11:
        /*0048*/ 	.byte	0x04, 0x12
        /*004a*/ 	.short	(.L_13 - .L_12)
	.align		4
.L_12:
        /*004c*/ 	.word	index@(_Z22vec_red_add_block_treePKfPfi)
        /*0050*/ 	.word	0x00000000


	//----- nvinfo : EIATTR_MIN_STACK_SIZE
	.align		4
.L_13:
        /*0054*/ 	.byte	0x04, 0x12
        /*0056*/ 	.short	(.L_15 - .L_14)
	.align		4
.L_14:
        /*0058*/ 	.word	index@(_Z24vec_red_add_block_serialPKfPfi)
        /*005c*/ 	.word	0x00000000


	//----- nvinfo : EIATTR_MIN_STACK_SIZE
	.align		4
.L_15:
        /*0060*/ 	.byte	0x04, 0x12
        /*0062*/ 	.short	(.L_17 - .L_16)
	.align		4
.L_16:
        /*0064*/ 	.word	index@(_Z18vec_red_add_atomicPKfPfi)
        /*0068*/ 	.word	0x00000000
.L_17:


//--------------------- .nv.compat                --------------------------
	.section	.nv.compat,"",@"SHT_CUDA_COMPAT_INFO"
	.align	4
        /*0000*/ 	.byte	0x02, 0x09, 0x00, 0x00, 0x02, 0x02, 0x01, 0x00, 0x02, 0x05, 0x05, 0x00, 0x03, 0x07, 0x01, 0x01
        /*0010*/ 	.byte	0x02, 0x03, 0x00, 0x00, 0x02, 0x06, 0x01, 0x00, 0x04, 0x0b, 0x08, 0x00, 0x09, 0x00, 0x00, 0x00
        /*0020*/ 	.byte	0x00, 0x00, 0x00, 0x00


//--------------------- .nv.info._Z22vec_red_add_block_treePKfPfi --------------------------
	.section	.nv.info._Z22vec_red_add_block_treePKfPfi,"",@"SHT_CUDA_INFO"
	.sectionflags	@""
	.align	4


	//----- nvinfo : EIATTR_CUDA_API_VERSION
	.align		4
        /*0000*/ 	.byte	0x04, 0x37
        /*0002*/ 	.short	(.L_19 - .L_18)
.L_18:
        /*0004*/ 	.word	0x00000082


	//----- nvinfo : EIATTR_KPARAM_INFO
	.align		4
.L_19:
        /*0008*/ 	.byte	0x04, 0x17
        /*000a*/ 	.short	(.L_21 - .L_20)
.L_20:
        /*000c*/ 	.word	0x00000000
        /*0010*/ 	.short	0x0002
        /*0012*/ 	.short	0x0010
        /*0014*/ 	.byte	0x00, 0xf0, 0x11, 0x00


	//----- nvinfo : EIATTR_KPARAM_INFO
	.align		4
.L_21:
        /*0018*/ 	.byte	0x04, 0x17
        /*001a*/ 	.short	(.L_23 - .L_22)
.L_22:
        /*001c*/ 	.word	0x00000000
        /*0020*/ 	.short	0x0001
        /*0022*/ 	.short	0x0008
        /*0024*/ 	.byte	0x00, 0xf5, 0x21, 0x00


	//----- nvinfo : EIATTR_KPARAM_INFO
	.align		4
.L_23:
        /*0028*/ 	.byte	0x04, 0x17
        /*002a*/ 	.short	(.L_25 - .L_24)
.L_24:
        /*002c*/ 	.word	0x00000000
        /*0030*/ 	.short	0x0000
        /*0032*/ 	.short	0x0000
        /*0034*/ 	.byte	0x00, 0xf5, 0x21, 0x00


	//----- nvinfo : EIATTR_SPARSE_MMA_MASK
	.align		4
.L_25:
        /*0038*/ 	.byte	0x03, 0x50
        /*003a*/ 	.short	0x0000


	//----- nvinfo : EIATTR_MAXREG_COUNT
	.align		4
        /*003c*/ 	.byte	0x03, 0x1b
        /*003e*/ 	.short	0x00ff


	//----- nvinfo : EIATTR_NUM_BARRIERS
	.align		4
        /*0040*/ 	.byte	0x02, 0x4c
        /*0042*/ 	.byte	0x01
	.zero		1


	//----- nvinfo : EIATTR_MERCURY_ISA_VERSION
	.align		4
        /*0044*/ 	.byte	0x03, 0x5f
        /*0046*/ 	.short	0x0101


	//----- nvinfo : EIATTR_VRC_CTA_INIT_COUNT
	.align		4
        /*0048*/ 	.byte	0x02, 0x4a
	.zero		1
	.zero		1


	//----- nvinfo : EIATTR_EXIT_INSTR_OFFSETS
	.align		4
        /*004c*/ 	.byte	0x04, 0x1c
        /*004e*/ 	.short	(.L_27 - .L_26)


	//   ....[0]....
.L_26:
        /*0050*/ 	.word	0x000002b0


	//   ....[1]....
        /*0054*/ 	.word	0x00000320


	//----- nvinfo : EIATTR_CRS_STACK_SIZE
	.align		4
.L_27:
        /*0058*/ 	.byte	0x04, 0x1e
        /*005a*/ 	.short	(.L_29 - .L_28)
.L_28:
        /*005c*/ 	.word	0x00000000


	//----- nvinfo : EIATTR_CBANK_PARAM_SIZE
	.align		4
.L_29:
        /*0060*/ 	.byte	0x03, 0x19
        /*0062*/ 	.short	0x0014


	//----- nvinfo : EIATTR_PARAM_CBANK
	.align		4
        /*0064*/ 	.byte	0x04, 0x0a
        /*0066*/ 	.short	(.L_31 - .L_30)
	.align		4
.L_30:
        /*0068*/ 	.word	index@(.nv.constant0._Z22vec_red_add_block_treePKfPfi)
        /*006c*/ 	.short	0x0380
        /*006e*/ 	.short	0x0014


	//----- nvinfo : EIATTR_SW_WAR
	.align		4
.L_31:
        /*0070*/ 	.byte	0x04, 0x36
        /*0072*/ 	.short	(.L_33 - .L_32)
.L_32:
        /*0074*/ 	.word	0x00000008
.L_33:


//--------------------- .nv.info._Z24vec_red_add_block_serialPKfPfi --------------------------
	.section	.nv.info._Z24vec_red_add_block_serialPKfPfi,"",@"SHT_CUDA_INFO"
	.sectionflags	@""
	.align	4


	//----- nvinfo : EIATTR_CUDA_API_VERSION
	.align		4
        /*0000*/ 	.byte	0x04, 0x37
        /*0002*/ 	.short	(.L_35 - .L_34)
.L_34:
        /*0004*/ 	.word	0x00000082


	//----- nvinfo : EIATTR_KPARAM_INFO
	.align		4
.L_35:
        /*0008*/ 	.byte	0x04, 0x17
        /*000a*/ 	.short	(.L_37 - .L_36)
.L_36:
        /*000c*/ 	.word	0x00000000
        /*0010*/ 	.short	0x0002
        /*0012*/ 	.short	0x0010
        /*0014*/ 	.byte	0x00, 0xf0, 0x11, 0x00


	//----- nvinfo : EIATTR_KPARAM_INFO
	.align		4
.L_37:
        /*0018*/ 	.byte	0x04, 0x17
        /*001a*/ 	.short	(.L_39 - .L_38)
.L_38:
        /*001c*/ 	.word	0x00000000
        /*0020*/ 	.short	0x0001
        /*0022*/ 	.short	0x0008
        /*0024*/ 	.byte	0x00, 0xf5, 0x21, 0x00


	//----- nvinfo : EIATTR_KPARAM_INFO
	.align		4
.L_39:
        /*0028*/ 	.byte	0x04, 0x17
        /*002a*/ 	.short	(.L_41 - .L_40)
.L_40:
        /*002c*/ 	.word	0x00000000
        /*0030*/ 	.short	0x0000
        /*0032*/ 	.short	0x0000
        /*0034*/ 	.byte	0x00, 0xf5, 0x21, 0x00


	//----- nvinfo : EIATTR_SPARSE_MMA_MASK
	.align		4
.L_41:
        /*0038*/ 	.byte	0x03, 0x50
        /*003a*/ 	.short	0x0000


	//----- nvinfo : EIATTR_MAXREG_COUNT
	.align		4
        /*003c*/ 	.byte	0x03, 0x1b
        /*003e*/ 	.short	0x00ff


	//----- nvinfo : EIATTR_NUM_BARRIERS
	.align		4
        /*0040*/ 	.byte	0x02, 0x4c
        /*0042*/ 	.byte	0x01
	.zero		1


	//----- nvinfo : EIATTR_MERCURY_ISA_VERSION
	.align		4
        /*0044*/ 	.byte	0x03, 0x5f
        /*0046*/ 	.short	0x0101


	//----- nvinfo : EIATTR_VRC_CTA_INIT_COUNT
	.align		4
        /*0048*/ 	.byte	0x02, 0x4a
	.zero		1
	.zero		1


	//----- nvinfo : EIATTR_EXIT_INSTR_OFFSETS
	.align		4
        /*004c*/ 	.byte	0x04, 0x1c
        /*004e*/ 	.short	(.L_43 - .L_42)


	//   ....[0]....
.L_42:
        /*0050*/ 	.word	0x000001d0


	//   ....[1]....
        /*0054*/ 	.word	0x00000690


	//----- nvinfo : EIATTR_CRS_STACK_SIZE
	.align		4
.L_43:
        /*0058*/ 	.byte	0x04, 0x1e
        /*005a*/ 	.short	(.L_45 - .L_44)
.L_44:
        /*005c*/ 	.word	0x00000000


	//----- nvinfo : EIATTR_CBANK_PARAM_SIZE
	.align		4
.L_45:
        /*0060*/ 	.byte	0x03, 0x19
        /*0062*/ 	.short	0x0014


	//----- nvinfo : EIATTR_PARAM_CBANK
	.align		4
        /*0064*/ 	.byte	0x04, 0x0a
        /*0066*/ 	.short	(.L_47 - .L_46)
	.align		4
.L_46:
        /*0068*/ 	.word	index@(.nv.constant0._Z24vec_red_add_block_serialPKfPfi)
        /*006c*/ 	.short	0x0380
        /*006e*/ 	.short	0x0014


	//----- nvinfo : EIATTR_SW_WAR
	.align		4
.L_47:
        /*0070*/ 	.byte	0x04, 0x36
        /*0072*/ 	.short	(.L_49 - .L_48)
.L_48:
        /*0074*/ 	.word	0x00000008
.L_49:


//--------------------- .nv.info._Z18vec_red_add_atomicPKfPfi --------------------------
	.section	.nv.info._Z18vec_red_add_atomicPKfPfi,"",@"SHT_CUDA_INFO"
	.sectionflags	@""
	.align	4


	//----- nvinfo : EIATTR_CUDA_API_VERSION
	.align		4
        /*0000*/ 	.byte	0x04, 0x37
        /*0002*/ 	.short	(.L_51 - .L_50)
.L_50:
        /*0004*/ 	.word	0x00000082


	//----- nvinfo : EIATTR_KPARAM_INFO
	.align		4
.L_51:
        /*0008*/ 	.byte	0x04, 0x17
        /*000a*/ 	.short	(.L_53 - .L_52)
.L_52:
        /*000c*/ 	.word	0x00000000
        /*0010*/ 	.short	0x0002
        /*0012*/ 	.short	0x0010
        /*0014*/ 	.byte	0x00, 0xf0, 0x11, 0x00


	//----- nvinfo : EIATTR_KPARAM_INFO
	.align		4
.L_53:
        /*0018*/ 	.byte	0x04, 0x17
        /*001a*/ 	.short	(.L_55 - .L_54)
.L_54:
        /*001c*/ 	.word	0x00000000
        /*0020*/ 	.short	0x0001
        /*0022*/ 	.short	0x0008
        /*0024*/ 	.byte	0x00, 0xf5, 0x21, 0x00


	//----- nvinfo : EIATTR_KPARAM_INFO
	.align		4
.L_55:
        /*0028*/ 	.byte	0x04, 0x17
        /*002a*/ 	.short	(.L_57 - .L_56)
.L_56:
        /*002c*/ 	.word	0x00000000
        /*0030*/ 	.short	0x0000
        /*0032*/ 	.short	0x0000
        /*0034*/ 	.byte	0x00, 0xf5, 0x21, 0x00


	//----- nvinfo : EIATTR_SPARSE_MMA_MASK
	.align		4
.L_57:
        /*0038*/ 	.byte	0x03, 0x50
        /*003a*/ 	.short	0x0000


	//----- nvinfo : EIATTR_MAXREG_COUNT
	.align		4
        /*003c*/ 	.byte	0x03, 0x1b
        /*003e*/ 	.short	0x00ff


	//----- nvinfo : EIATTR_MERCURY_ISA_VERSION
	.align		4
        /*0040*/ 	.byte	0x03, 0x5f
        /*0042*/ 	.short	0x0101


	//----- nvinfo : EIATTR_VRC_CTA_INIT_COUNT
	.align		4
        /*0044*/ 	.byte	0x02, 0x4a
	.zero		1
	.zero		1


	//----- nvinfo : EIATTR_EXIT_INSTR_OFFSETS
	.align		4
        /*0048*/ 	.byte	0x04, 0x1c
        /*004a*/ 	.short	(.L_59 - .L_58)


	//   ....[0]....
.L_58:
        /*004c*/ 	.word	0x00000070


	//   ....[1]....
        /*0050*/ 	.word	0x00000130


	//----- nvinfo : EIATTR_CRS_STACK_SIZE
	.align		4
.L_59:
        /*0054*/ 	.byte	0x04, 0x1e
        /*0056*/ 	.short	(.L_61 - .L_60)
.L_60:
        /*0058*/ 	.word	0x00000000


	//----- nvinfo : EIATTR_CBANK_PARAM_SIZE
	.align		4
.L_61:
        /*005c*/ 	.byte	0x03, 0x19
        /*005e*/ 	.short	0x0014


	//----- nvinfo : EIATTR_PARAM_CBANK
	.align		4
        /*0060*/ 	.byte	0x04, 0x0a
        /*0062*/ 	.short	(.L_63 - .L_62)
	.align		4
.L_62:
        /*0064*/ 	.word	index@(.nv.constant0._Z18vec_red_add_atomicPKfPfi)
        /*0068*/ 	.short	0x0380
        /*006a*/ 	.short	0x0014


	//----- nvinfo : EIATTR_SW_WAR
	.align		4
.L_63:
        /*006c*/ 	.byte	0x04, 0x36
        /*006e*/ 	.short	(.L_65 - .L_64)
.L_64:
        /*0070*/ 	.word	0x00000008
.L_65:


//--------------------- .nv.callgraph             --------------------------
	.section	.nv.callgraph,"",@"SHT_CUDA_CALLGRAPH"
	.align	4
	.sectionentsize	8
	.align		4
        /*0000*/ 	.word	0x00000000
	.align		4
        /*0004*/ 	.word	0xffffffff
	.align		4
        /*0008*/ 	.word	0x00000000
	.align		4
        /*000c*/ 	.word	0xfffffffe
	.align		4
        /*0010*/ 	.word	0x00000000
	.align		4
        /*0014*/ 	.word	0xfffffffd
	.align		4
        /*0018*/ 	.word	0x00000000
	.align		4
        /*001c*/ 	.word	0xfffffffc


//--------------------- .text._Z22vec_red_add_block_treePKfPfi --------------------------
	.section	.text._Z22vec_red_add_block_treePKfPfi,"ax",@progbits
	.align	128
        .global         _Z22vec_red_add_block_treePKfPfi
        .type           _Z22vec_red_add_block_treePKfPfi,@function
        .size           _Z22vec_red_add_block_treePKfPfi,(.L_x_18 - _Z22vec_red_add_block_treePKfPfi)
        .other          _Z22vec_red_add_block_treePKfPfi,@"STO_CUDA_ENTRY STV_DEFAULT"
_Z22vec_red_add_block_treePKfPfi:
.text._Z22vec_red_add_block_treePKfPfi:
[----:B------:R-:W-:Y:S01]  /*0000*/  LDC R1, c[0x0][0x37c] ;  /* 0x0000df00ff017b82 */ /* 0x000fe20000000800 */
[----:B------:R-:W0:Y:S01]  /*0010*/  S2R R0, SR_CTAID.X ;  /* 0x0000000000007919 */ /* 0x000e220000002500 */
[----:B------:R-:W1:Y:S01]  /*0020*/  LDCU UR4, c[0x0][0x360] ;  /* 0x00006c00ff0477ac */ /* 0x000e620008000800 */
[----:B------:R-:W-:Y:S01]  /*0030*/  BSSY.RECONVERGENT B0, `(.L_x_0) ;  /* 0x0000013000007945 */ /* 0x000fe20003800200 */
[----:B------:R-:W-:Y:S01]  /*0040*/  IMAD.MOV.U32 R7, RZ, RZ, RZ ;  /* 0x000000ffff077224 */ /* 0x000fe200078e00ff */
[----:B------:R-:W0:Y:S01]  /*0050*/  S2R R9, SR_TID.X ;  /* 0x0000000000097919 */ /* 0x000e220000002100 */
[----:B------:R-:W2:Y:S01]  /*0060*/  LDCU UR5, c[0x0][0x390] ;  /* 0x00007200ff0577ac */ /* 0x000ea20008000800 */
[----:B------:R-:W3:Y:S01]  /*0070*/  LDCU.64 UR6, c[0x0][0x358] ;  /* 0x00006b00ff0677ac */ /* 0x000ee20008000a00 */
[----:B-1----:R-:W-:Y:S02]  /*0080*/  IMAD.U32 R6, RZ, RZ, UR4 ;  /* 0x00000004ff067e24 */ /* 0x002fe4000f8e00ff */
[----:B0-----:R-:W-:-:S05]  /*0090*/  IMAD R0, R0, UR4, R9 ;  /* 0x0000000400007c24 */ /* 0x001fca000f8e0209 */
[----:B--2---:R-:W-:-:S13]  /*00a0*/  ISETP.GE.AND P0, PT, R0, UR5, PT ;  /* 0x0000000500007c0c */ /* 0x004fda000bf06270 */
[----:B---3--:R-:W-:Y:S05]  /*00b0*/  @P0 BRA `(.L_x_1) ;  /* 0x0000000000280947 */ /* 0x008fea0003800000 */
[----:B------:R-:W0:Y:S01]  /*00c0*/  LDC.64 R4, c[0x0][0x380] ;  /* 0x0000e000ff047b82 */ /* 0x000e220000000a00 */
[----:B------:R-:W1:Y:S01]  /*00d0*/  LDCU UR4, c[0x0][0x370] ;  /* 0x00006e00ff0477ac */ /* 0x000e620008000800 */
[----:B------:R-:W-:Y:S02]  /*00e0*/  HFMA2 R7, -RZ, RZ, 0, 0 ;  /* 0x00000000ff077431 */ /* 0x000fe400000001ff */
[----:B-1----:R-:W-:-:S07]  /*00f0*/  IMAD R11, R6, UR4, RZ ;  /* 0x00000004060b7c24 */ /* 0x002fce000f8e02ff */
.L_x_2:
[----:B0-----:R-:W-:-:S06]  /*0100*/  IMAD.WIDE R2, R0, 0x4, R4 ;  /* 0x0000000400027825 */ /* 0x001fcc00078e0204 */
[----:B------:R-:W2:Y:S01]  /*0110*/  LDG.E.CONSTANT R2, desc[UR6][R2.64] ;  /* 0x0000000602027981 */ /* 0x000ea2000c1e9900 */
[----:B------:R-:W-:-:S05]  /*0120*/  IMAD.IADD R0, R11, 0x1, R0 ;  /* 0x000000010b007824 */ /* 0x000fca00078e0200 */
[----:B------:R-:W-:Y:S01]  /*0130*/  ISETP.GE.AND P0, PT, R0, UR5, PT ;  /* 0x0000000500007c0c */ /* 0x000fe2000bf06270 */
[----:B--2---:R-:W-:-:S12]  /*0140*/  FADD R7, R2, R7 ;  /* 0x0000000702077221 */ /* 0x004fd80000000000 */
[----:B------:R-:W-:Y:S05]  /*0150*/  @!P0 BRA `(.L_x_2) ;  /* 0xfffffffc00e88947 */ /* 0x000fea000383ffff */
.L_x_1:
[----:B------:R-:W-:Y:S05]  /*0160*/  BSYNC.RECONVERGENT B0 ;  /* 0x0000000000007941 */ /* 0x000fea0003800200 */
.L_x_0:
[----:B------:R-:W0:Y:S01]  /*0170*/  S2UR UR5, SR_CgaCtaId ;  /* 0x00000000000579c3 */ /* 0x000e220000008800 */
[----:B------:R-:W-:Y:S01]  /*0180*/  UMOV UR4, 0x400 ;  /* 0x0000040000047882 */ /* 0x000fe20000000000 */
[----:B------:R-:W-:Y:S02]  /*0190*/  ISETP.GE.U32.AND P1, PT, R6, 0x2, PT ;  /* 0x000000020600780c */ /* 0x000fe40003f26070 */
[----:B------:R-:W-:Y:S01]  /*01a0*/  ISETP.NE.AND P0, PT, R9, RZ, PT ;  /* 0x000000ff0900720c */ /* 0x000fe20003f05270 */
[----:B0-----:R-:W-:-:S06]  /*01b0*/  ULEA UR4, UR5, UR4, 0x18 ;  /* 0x0000000405047291 */ /* 0x001fcc000f8ec0ff */
[----:B------:R-:W-:-:S05]  /*01c0*/  LEA R0, R9, UR4, 0x2 ;  /* 0x0000000409007c11 */ /* 0x000fca000f8e10ff */
[----:B------:R0:W-:Y:S01]  /*01d0*/  STS [R0], R7 ;  /* 0x0000000700007388 */ /* 0x0001e20000000800 */
[----:B------:R-:W-:Y:S06]  /*01e0*/  BAR.SYNC.DEFER_BLOCKING 0x0 ;  /* 0x0000000000007b1d */ /* 0x000fec0000010000 */
[----:B------:R-:W-:Y:S05]  /*01f0*/  @!P1 BRA `(.L_x_3) ;  /* 0x00000000002c9947 */ /* 0x000fea0003800000 */
.L_x_4:
[----:B------:R-:W-:-:S04]  /*0200*/  SHF.R.U32.HI R4, RZ, 0x1, R6 ;  /* 0x00000001ff047819 */ /* 0x000fc80000011606 */
[----:B------:R-:W-:-:S13]  /*0210*/  ISETP.GE.U32.AND P1, PT, R9, R4, PT ;  /* 0x000000040900720c */ /* 0x000fda0003f26070 */
[----:B------:R-:W-:Y:S01]  /*0220*/  @!P1 LEA R2, R4, R0, 0x2 ;  /* 0x0000000004029211 */ /* 0x000fe200078e10ff */
[----:B------:R-:W-:Y:S05]  /*0230*/  @!P1 LDS R3, [R0] ;  /* 0x0000000000039984 */ /* 0x000fea0000000800 */
[----:B------:R-:W1:Y:S02]  /*0240*/  @!P1 LDS R2, [R2] ;  /* 0x0000000002029984 */ /* 0x000e640000000800 */
[----:B-1----:R-:W-:-:S05]  /*0250*/  @!P1 FADD R3, R2, R3 ;  /* 0x0000000302039221 */ /* 0x002fca0000000000 */
[----:B------:R1:W-:Y:S01]  /*0260*/  @!P1 STS [R0], R3 ;  /* 0x0000000300009388 */ /* 0x0003e20000000800 */
[----:B------:R-:W-:Y:S01]  /*0270*/  BAR.SYNC.DEFER_BLOCKING 0x0 ;  /* 0x0000000000007b1d */ /* 0x000fe20000010000 */
[----:B------:R-:W-:Y:S01]  /*0280*/  ISETP.GT.U32.AND P1, PT, R6, 0x3, PT ;  /* 0x000000030600780c */ /* 0x000fe20003f24070 */
[----:B------:R-:W-:-:S12]  /*0290*/  IMAD.MOV.U32 R6, RZ, RZ, R4 ;  /* 0x000000ffff067224 */ /* 0x000fd800078e0004 */
[----:B-1----:R-:W-:Y:S05]  /*02a0*/  @P1 BRA `(.L_x_4) ;  /* 0xfffffffc00d41947 */ /* 0x002fea000383ffff */
.L_x_3:
[----:B------:R-:W-:Y:S05]  /*02b0*/  @P0 EXIT ;  /* 0x000000000000094d */ /* 0x000fea0003800000 */
[----:B------:R-:W1:Y:S01]  /*02c0*/  S2UR UR5, SR_CgaCtaId ;  /* 0x00000000000579c3 */ /* 0x000e620000008800 */
[----:B------:R-:W-:-:S07]  /*02d0*/  UMOV UR4, 0x400 ;  /* 0x0000040000047882 */ /* 0x000fce0000000000 */
[----:B------:R-:W2:Y:S01]  /*02e0*/  LDC.64 R2, c[0x0][0x388] ;  /* 0x0000e200ff027b82 */ /* 0x000ea20000000a00 */
[----:B-1----:R-:W-:-:S09]  /*02f0*/  ULEA UR4, UR5, UR4, 0x18 ;  /* 0x0000000405047291 */ /* 0x002fd2000f8ec0ff */
[----:B------:R-:W2:Y:S04]  /*0300*/  LDS R5, [UR4] ;  /* 0x00000004ff057984 */ /* 0x000ea80008000800 */
[----:B--2---:R-:W-:Y:S01]  /*0310*/  REDG.E.ADD.F32.FTZ.RN.STRONG.GPU desc[UR6][R2.64], R5 ;  /* 0x00000005020079a6 */ /* 0x004fe2000c12f306 */
[----:B------:R-:W-:Y:S05]  /*0320*/  EXIT ;  /* 0x000000000000794d */ /* 0x000fea0003800000 */
.L_x_5:
[----:B------:R-:W-:-:S00]  /*0330*/  BRA `(.L_x_5) ;  /* 0xfffffffc00fc7947 */ /* 0x000fc0000383ffff */
[----:B------:R-:W-:-:S00]  /*0340*/  NOP ;  /* 0x0000000000007918 */ /* 0x000fc00000000000 */
        /* <DEDUP_REMOVED lines=11> */
.L_x_18:


//--------------------- .text._Z24vec_red_add_block_serialPKfPfi --------------------------
	.section	.text._Z24vec_red_add_block_serialPKfPfi,"ax",@progbits
	.align	128
        .global         _Z24vec_red_add_block_serialPKfPfi
        .type           _Z24vec_red_add_block_serialPKfPfi,@function
        .size           _Z24vec_red_add_block_serialPKfPfi,(.L_x_19 - _Z24vec_red_add_block_serialPKfPfi)
        .other          _Z24vec_red_add_block_serialPKfPfi,@"STO_CUDA_ENTRY STV_DEFAULT"
_Z24vec_red_add_block_serialPKfPfi:
.text._Z24vec_red_add_block_serialPKfPfi:
[----:B------:R-:W-:Y:S01]  /*0000*/  LDC R1, c[0x0][0x37c] ;  /* 0x0000df00ff017b82 */ /* 0x000fe20000000800 */
[----:B------:R-:W0:Y:S01]  /*0010*/  S2R R0, SR_CTAID.X ;  /* 0x0000000000007919 */ /* 0x000e220000002500 */
[----:B------:R-:W0:Y:S01]  /*0020*/  LDCU UR9, c[0x0][0x360] ;  /* 0x00006c00ff0977ac */ /* 0x000e220008000800 */
[----:B------:R-:W-:Y:S01]  /*0030*/  BSSY.RECONVERGENT B0, `(.L_x_6) ;  /* 0x0000012000007945 */ /* 0x000fe20003800200 */
[----:B------:R-:W-:Y:S01]  /*0040*/  HFMA2 R6, -RZ, RZ, 0, 0 ;  /* 0x00000000ff067431 */ /* 0x000fe200000001ff */
[----:B------:R-:W0:Y:S01]  /*0050*/  S2R R9, SR_TID.X ;  /* 0x0000000000097919 */ /* 0x000e220000002100 */
[----:B------:R-:W1:Y:S01]  /*0060*/  LDCU UR6, c[0x0][0x390] ;  /* 0x00007200ff0677ac */ /* 0x000e620008000800 */
[----:B------:R-:W2:Y:S01]  /*0070*/  LDCU.64 UR10, c[0x0][0x358] ;  /* 0x00006b00ff0a77ac */ /* 0x000ea20008000a00 */
[----:B0-----:R-:W-:-:S05]  /*0080*/  IMAD R0, R0, UR9, R9 ;  /* 0x0000000900007c24 */ /* 0x001fca000f8e0209 */
[----:B-1----:R-:W-:-:S13]  /*0090*/  ISETP.GE.AND P0, PT, R0, UR6, PT ;  /* 0x0000000600007c0c */ /* 0x002fda000bf06270 */
[----:B--2---:R-:W-:Y:S05]  /*00a0*/  @P0 BRA `(.L_x_7) ;  /* 0x0000000000280947 */ /* 0x004fea0003800000 */
[----:B------:R-:W0:Y:S01]  /*00b0*/  LDC R7, c[0x0][0x370] ;  /* 0x0000dc00ff077b82 */ /* 0x000e220000000800 */
[----:B------:R-:W-:-:S07]  /*00c0*/  MOV R6, RZ ;  /* 0x000000ff00067202 */ /* 0x000fce0000000f00 */
[----:B------:R-:W1:Y:S01]  /*00d0*/  LDC.64 R4, c[0x0][0x380] ;  /* 0x0000e000ff047b82 */ /* 0x000e620000000a00 */
[----:B0-----:R-:W-:-:S07]  /*00e0*/  IMAD R7, R7, UR9, RZ ;  /* 0x0000000907077c24 */ /* 0x001fce000f8e02ff */
.L_x_8:
[----:B-1----:R-:W-:-:S06]  /*00f0*/  IMAD.WIDE R2, R0, 0x4, R4 ;  /* 0x0000000400027825 */ /* 0x002fcc00078e0204 */
[----:B------:R-:W2:Y:S01]  /*0100*/  LDG.E.CONSTANT R3, desc[UR10][R2.64] ;  /* 0x0000000a02037981 */ /* 0x000ea2000c1e9900 */
[----:B------:R-:W-:-:S04]  /*0110*/  IADD3 R0, PT, PT, R7, R0, RZ ;  /* 0x0000000007007210 */ /* 0x000fc80007ffe0ff */
[----:B------:R-:W-:Y:S01]  /*0120*/  ISETP.GE.AND P0, PT, R0, UR6, PT ;  /* 0x0000000600007c0c */ /* 0x000fe2000bf06270 */
[----:B--2---:R-:W-:-:S12]  /*0130*/  FADD R6, R3, R6 ;  /* 0x0000000603067221 */ /* 0x004fd80000000000 */
[----:B------:R-:W-:Y:S05]  /*0140*/  @!P0 BRA `(.L_x_8) ;  /* 0xfffffffc00e88947 */ /* 0x000fea000383ffff */
.L_x_7:
[----:B------:R-:W-:Y:S05]  /*0150*/  BSYNC.RECONVERGENT B0 ;  /* 0x0000000000007941 */ /* 0x000fea0003800200 */
.L_x_6:
[----:B------:R-:W0:Y:S01]  /*0160*/  S2UR UR5, SR_CgaCtaId ;  /* 0x00000000000579c3 */ /* 0x000e220000008800 */
[----:B------:R-:W-:Y:S01]  /*0170*/  UMOV UR4, 0x400 ;  /* 0x0000040000047882 */ /* 0x000fe20000000000 */
[----:B------:R-:W-:Y:S01]  /*0180*/  ISETP.NE.AND P0, PT, R9, RZ, PT ;  /* 0x000000ff0900720c */ /* 0x000fe20003f05270 */
[----:B0-----:R-:W-:-:S06]  /*0190*/  ULEA UR5, UR5, UR4, 0x18 ;  /* 0x0000000405057291 */ /* 0x001fcc000f8ec0ff */
[----:B------:R-:W-:-:S05]  /*01a0*/  LEA R3, R9, UR5, 0x2 ;  /* 0x0000000509037c11 */ /* 0x000fca000f8e10ff */
[----:B------:R0:W-:Y:S01]  /*01b0*/  STS [R3], R6 ;  /* 0x0000000603007388 */ /* 0x0001e20000000800 */
[----:B------:R-:W-:Y:S06]  /*01c0*/  BAR.SYNC.DEFER_BLOCKING 0x0 ;  /* 0x0000000000007b1d */ /* 0x000fec0000010000 */
[----:B------:R-:W-:Y:S05]  /*01d0*/  @P0 EXIT ;  /* 0x000000000000094d */ /* 0x000fea0003800000 */
[----:B------:R-:W-:Y:S01]  /*01e0*/  UISETP.GE.U32.AND UP0, UPT, UR9, 0x10, UPT ;  /* 0x000000100900788c */ /* 0x000fe2000bf06070 */
[----:B------:R-:W-:Y:S01]  /*01f0*/  HFMA2 R19, -RZ, RZ, 0, 0 ;  /* 0x00000000ff137431 */ /* 0x000fe200000001ff */
[----:B------:R-:W-:Y:S01]  /*0200*/  ULOP3.LUT UR7, UR9, 0xf, URZ, 0xc0, !UPT ;  /* 0x0000000f09077892 */ /* 0x000fe2000f8ec0ff */
[----:B------:R-:W-:-:S06]  /*0210*/  UMOV UR4, URZ ;  /* 0x000000ff00047c82 */ /* 0x000fcc0008000000 */
[----:B------:R-:W-:Y:S05]  /*0220*/  BRA.U !UP0, `(.L_x_9) ;  /* 0x0000000108747547 */ /* 0x000fea000b800000 */
[----:B------:R-:W-:Y:S01]  /*0230*/  ULOP3.LUT UR6, UR9, 0xfffffff0, URZ, 0xc0, !UPT ;  /* 0xfffffff009067892 */ /* 0x000fe2000f8ec0ff */
[----:B------:R-:W-:Y:S01]  /*0240*/  MOV R19, RZ ;  /* 0x000000ff00137202 */ /* 0x000fe20000000f00 */
[----:B------:R-:W-:Y:S02]  /*0250*/  ULOP3.LUT UR4, UR9, 0x7f0, URZ, 0xc0, !UPT ;  /* 0x000007f009047892 */ /* 0x000fe4000f8ec0ff */
[----:B------:R-:W-:Y:S02]  /*0260*/  UIADD3 UR8, UPT, UPT, UR5, 0x20, URZ ;  /* 0x0000002005087890 */ /* 0x000fe4000fffe0ff */
[----:B------:R-:W-:-:S12]  /*0270*/  UIADD3 UR6, UPT, UPT, -UR6, URZ, URZ ;  /* 0x000000ff06067290 */ /* 0x000fd8000fffe1ff */
.L_x_10:
[----:B------:R-:W1:Y:S01]  /*0280*/  LDS.128 R12, [UR8+-0x20] ;  /* 0xffffe008ff0c7984 */ /* 0x000e620008000c00 */
[----:B------:R-:W-:-:S03]  /*0290*/  UIADD3 UR6, UPT, UPT, UR6, 0x10, URZ ;  /* 0x0000001006067890 */ /* 0x000fc6000fffe0ff */
[----:B------:R-:W2:Y:S01]  /*02a0*/  LDS.128 R8, [UR8+-0x10] ;  /* 0xfffff008ff087984 */ /* 0x000ea20008000c00 */
[----:B------:R-:W-:-:S03]  /*02b0*/  UISETP.NE.AND UP0, UPT, UR6, URZ, UPT ;  /* 0x000000ff0600728c */ /* 0x000fc6000bf05270 */
[----:B0-----:R-:W0:Y:S01]  /*02c0*/  LDS.128 R4, [UR8] ;  /* 0x00000008ff047984 */ /* 0x001e220008000c00 */
[----:B-1----:R-:W-:-:S03]  /*02d0*/  FADD R12, R12, R19 ;  /* 0x000000130c0c7221 */ /* 0x002fc60000000000 */
[----:B------:R-:W1:Y:S01]  /*02e0*/  LDS.128 R16, [UR8+0x10] ;  /* 0x00001008ff107984 */ /* 0x000e620008000c00 */
[----:B------:R-:W-:Y:S01]  /*02f0*/  UIADD3 UR8, UPT, UPT, UR8, 0x40, URZ ;  /* 0x0000004008087890 */ /* 0x000fe2000fffe0ff */
[----:B------:R-:W-:-:S04]  /*0300*/  FADD R13, R13, R12 ;  /* 0x0000000c0d0d7221 */ /* 0x000fc80000000000 */
[----:B------:R-:W-:-:S04]  /*0310*/  FADD R14, R14, R13 ;  /* 0x0000000d0e0e7221 */ /* 0x000fc80000000000 */
[----:B------:R-:W-:-:S04]  /*0320*/  FADD R15, R15, R14 ;  /* 0x0000000e0f0f7221 */ /* 0x000fc80000000000 */
[----:B--2---:R-:W-:-:S04]  /*0330*/  FADD R8, R15, R8 ;  /* 0x000000080f087221 */ /* 0x004fc80000000000 */
[----:B------:R-:W-:-:S04]  /*0340*/  FADD R9, R9, R8 ;  /* 0x0000000809097221 */ /* 0x000fc80000000000 */
[----:B------:R-:W-:-:S04]  /*0350*/  FADD R10, R10, R9 ;  /* 0x000000090a0a7221 */ /* 0x000fc80000000000 */
[----:B------:R-:W-:-:S04]  /*0360*/  FADD R11, R11, R10 ;  /* 0x0000000a0b0b7221 */ /* 0x000fc80000000000 */
[----:B0-----:R-:W-:-:S04]  /*0370*/  FADD R4, R11, R4 ;  /* 0x000000040b047221 */ /* 0x001fc80000000000 */
[----:B------:R-:W-:-:S04]  /*0380*/  FADD R5, R5, R4 ;  /* 0x0000000405057221 */ /* 0x000fc80000000000 */
[----:B------:R-:W-:-:S04]  /*0390*/  FADD R6, R6, R5 ;  /* 0x0000000506067221 */ /* 0x000fc80000000000 */
[----:B------:R-:W-:-:S04]  /*03a0*/  FADD R7, R7, R6 ;  /* 0x0000000607077221 */ /* 0x000fc80000000000 */
[----:B-1----:R-:W-:-:S04]  /*03b0*/  FADD R16, R7, R16 ;  /* 0x0000001007107221 */ /* 0x002fc80000000000 */
[----:B------:R-:W-:-:S04]  /*03c0*/  FADD R17, R17, R16 ;  /* 0x0000001011117221 */ /* 0x000fc80000000000 */
[----:B------:R-:W-:-:S04]  /*03d0*/  FADD R18, R18, R17 ;  /* 0x0000001112127221 */ /* 0x000fc80000000000 */
[----:B------:R-:W-:Y:S01]  /*03e0*/  FADD R19, R19, R18 ;  /* 0x0000001213137221 */ /* 0x000fe20000000000 */
[----:B------:R-:W-:Y:S06]  /*03f0*/  BRA.U UP0, `(.L_x_10) ;  /* 0xfffffffd00a07547 */ /* 0x000fec000b83ffff */
.L_x_9:
[----:B------:R-:W-:-:S09]  /*0400*/  UISETP.NE.AND UP0, UPT, UR7, URZ, UPT ;  /* 0x000000ff0700728c */ /* 0x000fd2000bf05270 */
[----:B------:R-:W-:Y:S05]  /*0410*/  BRA.U !UP0, `(.L_x_11) ;  /* 0x0000000108947547 */ /* 0x000fea000b800000 */
[----:B------:R-:W-:Y:S02]  /*0420*/  UISETP.GE.U32.AND UP0, UPT, UR7, 0x8, UPT ;  /* 0x000000080700788c */ /* 0x000fe4000bf06070 */
[----:B------:R-:W-:-:S04]  /*0430*/  ULOP3.LUT UR8, UR9, 0x7, URZ, 0xc0, !UPT ;  /* 0x0000000709087892 */ /* 0x000fc8000f8ec0ff */
[----:B------:R-:W-:-:S03]  /*0440*/  UISETP.NE.AND UP1, UPT, UR8, URZ, UPT ;  /* 0x000000ff0800728c */ /* 0x000fc6000bf25270 */
[----:B------:R-:W-:Y:S08]  /*0450*/  BRA.U !UP0, `(.L_x_12) ;  /* 0x0000000108307547 */ /* 0x000ff0000b800000 */
[----:B------:R-:W-:Y:S02]  /*0460*/  ULEA UR6, UR4, UR5, 0x2 ;  /* 0x0000000504067291 */ /* 0x000fe4000f8e10ff */
[----:B------:R-:W-:-:S07]  /*0470*/  UIADD3 UR4, UPT, UPT, UR4, 0x8, URZ ;  /* 0x0000000804047890 */ /* 0x000fce000fffe0ff */
[----:B------:R-:W1:Y:S04]  /*0480*/  LDS.128 R8, [UR6] ;  /* 0x00000006ff087984 */ /* 0x000e680008000c00 */
[----:B0-----:R-:W0:Y:S01]  /*0490*/  LDS.128 R4, [UR6+0x10] ;  /* 0x00001006ff047984 */ /* 0x001e220008000c00 */
[----:B-1----:R-:W-:-:S04]  /*04a0*/  FADD R8, R19, R8 ;  /* 0x0000000813087221 */ /* 0x002fc80000000000 */
[----:B------:R-:W-:-:S04]  /*04b0*/  FADD R9, R8, R9 ;  /* 0x0000000908097221 */ /* 0x000fc80000000000 */
[----:B------:R-:W-:-:S04]  /*04c0*/  FADD R10, R9, R10 ;  /* 0x0000000a090a7221 */ /* 0x000fc80000000000 */
[----:B------:R-:W-:-:S04]  /*04d0*/  FADD R11, R10, R11 ;  /* 0x0000000b0a0b7221 */ /* 0x000fc80000000000 */
[----:B0-----:R-:W-:-:S04]  /*04e0*/  FADD R4, R11, R4 ;  /* 0x000000040b047221 */ /* 0x001fc80000000000 */
[----:B------:R-:W-:-:S04]  /*04f0*/  FADD R5, R4, R5 ;  /* 0x0000000504057221 */ /* 0x000fc80000000000 */
[----:B------:R-:W-:-:S04]  /*0500*/  FADD R6, R5, R6 ;  /* 0x0000000605067221 */ /* 0x000fc80000000000 */
[----:B------:R-:W-:-:S07]  /*0510*/  FADD R19, R6, R7 ;  /* 0x0000000706137221 */ /* 0x000fce0000000000 */
.L_x_12:
[----:B------:R-:W-:Y:S05]  /*0520*/  BRA.U !UP1, `(.L_x_11) ;  /* 0x0000000109507547 */ /* 0x000fea000b800000 */
[----:B------:R-:W-:Y:S02]  /*0530*/  UISETP.GE.U32.AND UP0, UPT, UR8, 0x4, UPT ;  /* 0x000000040800788c */ /* 0x000fe4000bf06070 */
[----:B------:R-:W-:-:S04]  /*0540*/  ULOP3.LUT UR6, UR9, 0x3, URZ, 0xc0, !UPT ;  /* 0x0000000309067892 */ /* 0x000fc8000f8ec0ff */
[----:B------:R-:W-:-:S03]  /*0550*/  UISETP.NE.AND UP1, UPT, UR6, URZ, UPT ;  /* 0x000000ff0600728c */ /* 0x000fc6000bf25270 */
[----:B------:R-:W-:Y:S08]  /*0560*/  BRA.U !UP0, `(.L_x_13) ;  /* 0x00000001081c7547 */ /* 0x000ff0000b800000 */
[----:B------:R-:W-:Y:S02]  /*0570*/  ULEA UR7, UR4, UR5, 0x2 ;  /* 0x0000000504077291 */ /* 0x000fe4000f8e10ff */
[----:B------:R-:W-:-:S07]  /*0580*/  UIADD3 UR4, UPT, UPT, UR4, 0x4, URZ ;  /* 0x0000000404047890 */ /* 0x000fce000fffe0ff */
[----:B0-----:R-:W0:Y:S02]  /*0590*/  LDS.128 R4, [UR7] ;  /* 0x00000007ff047984 */ /* 0x001e240008000c00 */
[----:B0-----:R-:W-:-:S04]  /*05a0*/  FADD R4, R19, R4 ;  /* 0x0000000413047221 */ /* 0x001fc80000000000 */
[----:B------:R-:W-:-:S04]  /*05b0*/  FADD R5, R4, R5 ;  /* 0x0000000504057221 */ /* 0x000fc80000000000 */
[----:B------:R-:W-:-:S04]  /*05c0*/  FADD R6, R5, R6 ;  /* 0x0000000605067221 */ /* 0x000fc80000000000 */
[----:B------:R-:W-:-:S07]  /*05d0*/  FADD R19, R6, R7 ;  /* 0x0000000706137221 */ /* 0x000fce0000000000 */
.L_x_13:
[----:B------:R-:W-:Y:S05]  /*05e0*/  BRA.U !UP1, `(.L_x_11) ;  /* 0x0000000109207547 */ /* 0x000fea000b800000 */
[----:B------:R-:W-:Y:S02]  /*05f0*/  ULEA UR4, UR4, UR5, 0x2 ;  /* 0x0000000504047291 */ /* 0x000fe4000f8e10ff */
[----:B------:R-:W-:-:S12]  /*0600*/  UIADD3 UR6, UPT, UPT, -UR6, URZ, URZ ;  /* 0x000000ff06067290 */ /* 0x000fd8000fffe1ff */
.L_x_14:
[----:B------:R-:W1:Y:S01]  /*0610*/  LDS R0, [UR4] ;  /* 0x00000004ff007984 */ /* 0x000e620008000800 */
[----:B------:R-:W-:Y:S02]  /*0620*/  UIADD3 UR6, UPT, UPT, UR6, 0x1, URZ ;  /* 0x0000000106067890 */ /* 0x000fe4000fffe0ff */
[----:B------:R-:W-:Y:S02]  /*0630*/  UIADD3 UR4, UPT, UPT, UR4, 0x4, URZ ;  /* 0x0000000404047890 */ /* 0x000fe4000fffe0ff */
[----:B------:R-:W-:Y:S01]  /*0640*/  UISETP.NE.AND UP0, UPT, UR6, URZ, UPT ;  /* 0x000000ff0600728c */ /* 0x000fe2000bf05270 */
[----:B-1----:R-:W-:-:S08]  /*0650*/  FADD R19, R0, R19 ;  /* 0x0000001300137221 */ /* 0x002fd00000000000 */
[----:B------:R-:W-:Y:S05]  /*0660*/  BRA.U UP0, `(.L_x_14) ;  /* 0xfffffffd00e87547 */ /* 0x000fea000b83ffff */
.L_x_11:
[----:B0-----:R-:W0:Y:S02]  /*0670*/  LDC.64 R2, c[0x0][0x388] ;  /* 0x0000e200ff027b82 */ /* 0x001e240000000a00 */
[----:B0-----:R-:W-:Y:S01]  /*0680*/  REDG.E.ADD.F32.FTZ.RN.STRONG.GPU desc[UR10][R2.64], R19 ;  /* 0x00000013020079a6 */ /* 0x001fe2000c12f30a */
[----:B------:R-:W-:Y:S05]  /*0690*/  EXIT ;  /* 0x000000000000794d */ /* 0x000fea0003800000 */
.L_x_15:
        /* <DEDUP_REMOVED lines=14> */
.L_x_19:


//--------------------- .text._Z18vec_red_add_atomicPKfPfi --------------------------
	.section	.text._Z18vec_red_add_atomicPKfPfi,"ax",@progbits
	.align	128
        .global         _Z18vec_red_add_atomicPKfPfi
        .type           _Z18vec_red_add_atomicPKfPfi,@function
        .size           _Z18vec_red_add_atomicPKfPfi,(.L_x_20 - _Z18vec_red_add_atomicPKfPfi)
        .other          _Z18vec_red_add_atomicPKfPfi,@"STO_CUDA_ENTRY STV_DEFAULT"
_Z18vec_red_add_atomicPKfPfi:
.text._Z18vec_red_add_atomicPKfPfi:
[----:B------:R-:W-:Y:S01]  /*0000*/  LDC R1, c[0x0][0x37c] ;  /* 0x0000df00ff017b82 */ /* 0x000fe20000000800 */
[----:B------:R-:W0:Y:S01]  /*0010*/  S2R R0, SR_CTAID.X ;  /* 0x0000000000007919 */ /* 0x000e220000002500 */
[----:B------:R-:W0:Y:S01]  /*0020*/  LDCU UR4, c[0x0][0x360] ;  /* 0x00006c00ff0477ac */ /* 0x000e220008000800 */
[----:B------:R-:W0:Y:S01]  /*0030*/  S2R R3, SR_TID.X ;  /* 0x0000000000037919 */ /* 0x000e220000002100 */
[----:B------:R-:W1:Y:S01]  /*0040*/  LDCU UR8, c[0x0][0x390] ;  /* 0x00007200ff0877ac */ /* 0x000e620008000800 */
[----:B0-----:R-:W-:-:S05]  /*0050*/  IMAD R0, R0, UR4, R3 ;  /* 0x0000000400007c24 */ /* 0x001fca000f8e0203 */
[----:B-1----:R-:W-:-:S13]  /*0060*/  ISETP.GE.AND P0, PT, R0, UR8, PT ;  /* 0x0000000800007c0c */ /* 0x002fda000bf06270 */
[----:B------:R-:W-:Y:S05]  /*0070*/  @P0 EXIT ;  /* 0x000000000000094d */ /* 0x000fea0003800000 */
[----:B------:R-:W0:Y:S01]  /*0080*/  LDC.64 R4, c[0x0][0x388] ;  /* 0x0000e200ff047b82 */ /* 0x000e220000000a00 */
[----:B------:R-:W1:Y:S01]  /*0090*/  LDCU UR5, c[0x0][0x370] ;  /* 0x00006e00ff0577ac */ /* 0x000e620008000800 */
[----:B------:R-:W2:Y:S06]  /*00a0*/  LDCU.64 UR6, c[0x0][0x358] ;  /* 0x00006b00ff0677ac */ /* 0x000eac0008000a00 */
[----:B------:R-:W3:Y:S01]  /*00b0*/  LDC.64 R6, c[0x0][0x380] ;  /* 0x0000e000ff067b82 */ /* 0x000ee20000000a00 */
[----:B-1----:R-:W-:-:S12]  /*00c0*/  UIMAD UR4, UR4, UR5, URZ ;  /* 0x00000005040472a4 */ /* 0x002fd8000f8e02ff */
.L_x_16:
[----:B-1-3--:R-:W-:-:S06]  /*00d0*/  IMAD.WIDE R2, R0, 0x4, R6 ;  /* 0x0000000400027825 */ /* 0x00afcc00078e0206 */
[----:B--2---:R-:W0:Y:S01]  /*00e0*/  LDG.E.CONSTANT R3, desc[UR6][R2.64] ;  /* 0x0000000602037981 */ /* 0x004e22000c1e9900 */
[----:B------:R-:W-:-:S04]  /*00f0*/  IADD3 R0, PT, PT, R0, UR4, RZ ;  /* 0x0000000400007c10 */ /* 0x000fc8000fffe0ff */
[----:B------:R-:W-:Y:S01]  /*0100*/  ISETP.GE.AND P0, PT, R0, UR8, PT ;  /* 0x0000000800007c0c */ /* 0x000fe2000bf06270 */
[----:B0-----:R1:W-:-:S12]  /*0110*/  REDG.E.ADD.F32.FTZ.RN.STRONG.GPU desc[UR6][R4.64], R3 ;  /* 0x00000003040079a6 */ /* 0x0013d8000c12f306 */
[----:B------:R-:W-:Y:S05]  /*0120*/  @!P0 BRA `(.L_x_16) ;  /* 0xfffffffc00e88947 */ /* 0x000fea000383ffff */
[----:B------:R-:W-:Y:S05]  /*0130*/  EXIT ;  /* 0x000000000000794d */ /* 0x000fea0003800000 */
.L_x_17:
        /* <DEDUP_REMOVED lines=12> */
.L_x_20:


//--------------------- .nv.shared._Z22vec_red_add_block_treePKfPfi --------------------------
	.section	.nv.shared._Z22vec_red_add_block_treePKfPfi,"aw",@nobits
	.sectionflags	@""
	.align	16
	.zero		1024


//--------------------- .nv.shared.reserved.0     --------------------------
	.section	.nv.shared.reserved.0,"aw",@nobits
	.weak		__nv_reservedSMEM_offset_0_alias
	.size		__nv_reservedSMEM_offset_0_alias, 0, 64
	.other		__nv_reservedSMEM_offset_0_alias,@"STO_CUDA_RESERVED_SHARED STV_DEFAULT"
__nv_reservedSMEM_offset_0_alias:
	.zero		0
	.zero		64


//--------------------- .nv.shared._Z24vec_red_add_block_serialPKfPfi --------------------------
	.section	.nv.shared._Z24vec_red_add_block_serialPKfPfi,"aw",@nobits
	.sectionflags	@""
	.align	16
	.zero		1024


//--------------------- .nv.shared._Z18vec_red_add_atomicPKfPfi --------------------------
	.section	.nv.shared._Z18vec_red_add_atomicPKfPfi,"aw",@nobits
	.sectionflags	@""
	.align	16
	.zero		1024


//--------------------- .nv.constant0._Z22vec_red_add_block_treePKfPfi --------------------------
	.section	.nv.constant0._Z22vec_red_add_block_treePKfPfi,"a",@progbits
	.sectionflags	@""
	.align	4
.nv.constant0._Z22vec_red_add_block_treePKfPfi:
	.zero		916


//--------------------- .nv.constant0._Z24vec_red_add_block_serialPKfPfi --------------------------
	.section	.nv.constant0._Z24vec_red_add_block_serialPKfPfi,"a",@progbits
	.sectionflags	@""
	.align	4
.nv.constant0._Z24vec_red_add_block_serialPKfPfi:
	.zero		916


//--------------------- .nv.constant0._Z18vec_red_add_atomicPKfPfi --------------------------
	.section	.nv.constant0._Z18vec_red_add_atomicPKfPfi,"a",@progbits
	.sectionflags	@""
	.align	4
.nv.constant0._Z18vec_red_add_atomicPKfPfi:
	.zero		916


//--------------------- SYMBOLS --------------------------

	.type		.nv.reservedSmem.offset0,@object
	.size		.nv.reservedSmem.offset0,0x4
	.type		.nv.reservedSmem.cap,@object
	.size		.nv.reservedSmem.cap,0x4
